//
// Generated by NVIDIA NVVM Compiler
//
// Compiler Build ID: CL-36424714
// Cuda compilation tools, release 13.0, V13.0.88
// Based on NVVM 20.0.0
//

.version 9.0
.target sm_100
.address_size 64

	// .globl	_Z11calcMinDistP5pointi
.func  (.param .b64 func_retval0) __internal_accurate_pow
(
	.param .b64 __internal_accurate_pow_param_0
)
;

.visible .entry _Z11calcMinDistP5pointi(
	.param .u64 .ptr .align 1 _Z11calcMinDistP5pointi_param_0,
	.param .u32 _Z11calcMinDistP5pointi_param_1
)
{
	.reg .pred 	%p<39>;
	.reg .b32 	%r<66>;
	.reg .b64 	%rd<11>;
	.reg .b64 	%fd<71>;

	ld.param.u64 	%rd5, [_Z11calcMinDistP5pointi_param_0];
	ld.param.u32 	%r11, [_Z11calcMinDistP5pointi_param_1];
	cvta.to.global.u64 	%rd1, %rd5;
	setp.lt.s32 	%p1, %r11, 1;
	@%p1 bra 	$L__BB0_14;
	mov.u32 	%r13, %ctaid.x;
	mul.wide.u32 	%rd6, %r13, 24;
	add.s64 	%rd7, %rd1, %rd6;
	add.s64 	%rd2, %rd7, 8;
	mov.f64 	%fd4, 0d4000000000000000;
	{
	.reg .b32 %temp; 
	mov.b64 	{%temp, %r1}, %fd4;
	}
	and.b32  	%r2, %r1, 2146435072;
	setp.eq.s32 	%p2, %r11, 1;
	mov.b32 	%r65, 0;
	@%p2 bra 	$L__BB0_10;
	and.b32  	%r65, %r11, 2147483646;
	ld.global.u32 	%r4, [%rd2];
	neg.s32 	%r63, %r4;
	mov.b32 	%r64, 0;
	mov.u64 	%rd10, %rd1;
$L__BB0_3:
	setp.eq.s32 	%p3, %r63, 0;
	@%p3 bra 	$L__BB0_6;
	setp.lt.s32 	%p4, %r1, 0;
	setp.eq.s32 	%p5, %r2, 1062207488;
	ld.global.v2.u32 	{%r15, %r16}, [%rd10];
	ld.global.v2.u32 	{%r17, %r18}, [%rd2+-8];
	sub.s32 	%r19, %r15, %r17;
	cvt.rn.f64.s32 	%fd5, %r19;
	{
	.reg .b32 %temp; 
	mov.b64 	{%temp, %r20}, %fd5;
	}
	abs.f64 	%fd6, %fd5;
	{ // callseq 0, 0
	.param .b64 param0;
	st.param.f64 	[param0], %fd6;
	.param .b64 retval0;
	call.uni (retval0), 
	__internal_accurate_pow, 
	(
	param0
	);
	ld.param.f64 	%fd7, [retval0];
	} // callseq 0
	setp.lt.s32 	%p7, %r20, 0;
	neg.f64 	%fd9, %fd7;
	selp.f64 	%fd10, %fd9, %fd7, %p5;
	selp.f64 	%fd11, %fd10, %fd7, %p7;
	setp.eq.s32 	%p8, %r19, 0;
	selp.b32 	%r21, %r20, 0, %p5;
	or.b32  	%r22, %r21, 2146435072;
	selp.b32 	%r23, %r22, %r21, %p4;
	mov.b32 	%r24, 0;
	mov.b64 	%fd12, {%r24, %r23};
	selp.f64 	%fd13, %fd12, %fd11, %p8;
	setp.eq.s32 	%p9, %r19, 1;
	selp.f64 	%fd14, 0d3FF0000000000000, %fd13, %p9;
	sub.s32 	%r25, %r16, %r18;
	cvt.rn.f64.s32 	%fd15, %r25;
	{
	.reg .b32 %temp; 
	mov.b64 	{%temp, %r26}, %fd15;
	}
	abs.f64 	%fd16, %fd15;
	{ // callseq 1, 0
	.param .b64 param0;
	st.param.f64 	[param0], %fd16;
	.param .b64 retval0;
	call.uni (retval0), 
	__internal_accurate_pow, 
	(
	param0
	);
	ld.param.f64 	%fd17, [retval0];
	} // callseq 1
	setp.lt.s32 	%p10, %r26, 0;
	neg.f64 	%fd19, %fd17;
	selp.f64 	%fd20, %fd19, %fd17, %p5;
	selp.f64 	%fd21, %fd20, %fd17, %p10;
	setp.eq.s32 	%p11, %r25, 0;
	selp.b32 	%r27, %r26, 0, %p5;
	or.b32  	%r28, %r27, 2146435072;
	selp.b32 	%r29, %r28, %r27, %p4;
	mov.b64 	%fd22, {%r24, %r29};
	selp.f64 	%fd23, %fd22, %fd21, %p11;
	setp.eq.s32 	%p12, %r25, 1;
	selp.f64 	%fd24, 0d3FF0000000000000, %fd23, %p12;
	add.f64 	%fd25, %fd14, %fd24;
	sqrt.rn.f64 	%fd1, %fd25;
	ld.global.f64 	%fd26, [%rd2+8];
	setp.geu.f64 	%p13, %fd1, %fd26;
	@%p13 bra 	$L__BB0_6;
	st.global.f64 	[%rd2+8], %fd1;
$L__BB0_6:
	add.s32 	%r30, %r64, 1;
	setp.eq.s32 	%p14, %r30, %r4;
	@%p14 bra 	$L__BB0_9;
	setp.lt.s32 	%p15, %r1, 0;
	setp.eq.s32 	%p16, %r2, 1062207488;
	ld.global.v2.u32 	{%r31, %r32}, [%rd10+24];
	ld.global.v2.u32 	{%r33, %r34}, [%rd2+-8];
	sub.s32 	%r35, %r31, %r33;
	cvt.rn.f64.s32 	%fd27, %r35;
	{
	.reg .b32 %temp; 
	mov.b64 	{%temp, %r36}, %fd27;
	}
	abs.f64 	%fd28, %fd27;
	{ // callseq 2, 0
	.param .b64 param0;
	st.param.f64 	[param0], %fd28;
	.param .b64 retval0;
	call.uni (retval0), 
	__internal_accurate_pow, 
	(
	param0
	);
	ld.param.f64 	%fd29, [retval0];
	} // callseq 2
	setp.lt.s32 	%p18, %r36, 0;
	neg.f64 	%fd31, %fd29;
	selp.f64 	%fd32, %fd31, %fd29, %p16;
	selp.f64 	%fd33, %fd32, %fd29, %p18;
	setp.eq.s32 	%p19, %r35, 0;
	selp.b32 	%r37, %r36, 0, %p16;
	or.b32  	%r38, %r37, 2146435072;
	selp.b32 	%r39, %r38, %r37, %p15;
	mov.b32 	%r40, 0;
	mov.b64 	%fd34, {%r40, %r39};
	selp.f64 	%fd35, %fd34, %fd33, %p19;
	setp.eq.s32 	%p20, %r35, 1;
	selp.f64 	%fd36, 0d3FF0000000000000, %fd35, %p20;
	sub.s32 	%r41, %r32, %r34;
	cvt.rn.f64.s32 	%fd37, %r41;
	{
	.reg .b32 %temp; 
	mov.b64 	{%temp, %r42}, %fd37;
	}
	abs.f64 	%fd38, %fd37;
	{ // callseq 3, 0
	.param .b64 param0;
	st.param.f64 	[param0], %fd38;
	.param .b64 retval0;
	call.uni (retval0), 
	__internal_accurate_pow, 
	(
	param0
	);
	ld.param.f64 	%fd39, [retval0];
	} // callseq 3
	setp.lt.s32 	%p21, %r42, 0;
	neg.f64 	%fd41, %fd39;
	selp.f64 	%fd42, %fd41, %fd39, %p16;
	selp.f64 	%fd43, %fd42, %fd39, %p21;
	setp.eq.s32 	%p22, %r41, 0;
	selp.b32 	%r43, %r42, 0, %p16;
	or.b32  	%r44, %r43, 2146435072;
	selp.b32 	%r45, %r44, %r43, %p15;
	mov.b64 	%fd44, {%r40, %r45};
	selp.f64 	%fd45, %fd44, %fd43, %p22;
	setp.eq.s32 	%p23, %r41, 1;
	selp.f64 	%fd46, 0d3FF0000000000000, %fd45, %p23;
	add.f64 	%fd47, %fd36, %fd46;
	sqrt.rn.f64 	%fd2, %fd47;
	ld.global.f64 	%fd48, [%rd2+8];
	setp.geu.f64 	%p24, %fd2, %fd48;
	@%p24 bra 	$L__BB0_9;
	st.global.f64 	[%rd2+8], %fd2;
$L__BB0_9:
	add.s32 	%r64, %r64, 2;
	add.s32 	%r63, %r63, 2;
	add.s64 	%rd10, %rd10, 48;
	setp.ne.s32 	%p25, %r64, %r65;
	@%p25 bra 	$L__BB0_3;
$L__BB0_10:
	and.b32  	%r46, %r11, 1;
	setp.eq.b32 	%p26, %r46, 1;
	not.pred 	%p27, %p26;
	@%p27 bra 	$L__BB0_14;
	ld.global.u32 	%r47, [%rd2];
	setp.eq.s32 	%p28, %r65, %r47;
	@%p28 bra 	$L__BB0_14;
	setp.lt.s32 	%p29, %r1, 0;
	setp.eq.s32 	%p30, %r2, 1062207488;
	mul.wide.u32 	%rd8, %r65, 24;
	add.s64 	%rd9, %rd1, %rd8;
	ld.global.v2.u32 	{%r48, %r49}, [%rd9];
	ld.global.v2.u32 	{%r50, %r51}, [%rd2+-8];
	sub.s32 	%r52, %r48, %r50;
	cvt.rn.f64.s32 	%fd49, %r52;
	{
	.reg .b32 %temp; 
	mov.b64 	{%temp, %r53}, %fd49;
	}
	abs.f64 	%fd50, %fd49;
	{ // callseq 4, 0
	.param .b64 param0;
	st.param.f64 	[param0], %fd50;
	.param .b64 retval0;
	call.uni (retval0), 
	__internal_accurate_pow, 
	(
	param0
	);
	ld.param.f64 	%fd51, [retval0];
	} // callseq 4
	setp.lt.s32 	%p32, %r53, 0;
	neg.f64 	%fd53, %fd51;
	selp.f64 	%fd54, %fd53, %fd51, %p30;
	selp.f64 	%fd55, %fd54, %fd51, %p32;
	setp.eq.s32 	%p33, %r52, 0;
	selp.b32 	%r54, %r53, 0, %p30;
	or.b32  	%r55, %r54, 2146435072;
	selp.b32 	%r56, %r55, %r54, %p29;
	mov.b32 	%r57, 0;
	mov.b64 	%fd56, {%r57, %r56};
	selp.f64 	%fd57, %fd56, %fd55, %p33;
	setp.eq.s32 	%p34, %r52, 1;
	selp.f64 	%fd58, 0d3FF0000000000000, %fd57, %p34;
	sub.s32 	%r58, %r49, %r51;
	cvt.rn.f64.s32 	%fd59, %r58;
	{
	.reg .b32 %temp; 
	mov.b64 	{%temp, %r59}, %fd59;
	}
	abs.f64 	%fd60, %fd59;
	{ // callseq 5, 0
	.param .b64 param0;
	st.param.f64 	[param0], %fd60;
	.param .b64 retval0;
	call.uni (retval0), 
	__internal_accurate_pow, 
	(
	param0
	);
	ld.param.f64 	%fd61, [retval0];
	} // callseq 5
	setp.lt.s32 	%p35, %r59, 0;
	neg.f64 	%fd63, %fd61;
	selp.f64 	%fd64, %fd63, %fd61, %p30;
	selp.f64 	%fd65, %fd64, %fd61, %p35;
	setp.eq.s32 	%p36, %r58, 0;
	selp.b32 	%r60, %r59, 0, %p30;
	or.b32  	%r61, %r60, 2146435072;
	selp.b32 	%r62, %r61, %r60, %p29;
	mov.b64 	%fd66, {%r57, %r62};
	selp.f64 	%fd67, %fd66, %fd65, %p36;
	setp.eq.s32 	%p37, %r58, 1;
	selp.f64 	%fd68, 0d3FF0000000000000, %fd67, %p37;
	add.f64 	%fd69, %fd58, %fd68;
	sqrt.rn.f64 	%fd3, %fd69;
	ld.global.f64 	%fd70, [%rd2+8];
	setp.geu.f64 	%p38, %fd3, %fd70;
	@%p38 bra 	$L__BB0_14;
	st.global.f64 	[%rd2+8], %fd3;
$L__BB0_14:
	ret;

}
.func  (.param .b64 func_retval0) __internal_accurate_pow(
	.param .b64 __internal_accurate_pow_param_0
)
{
	.reg .pred 	%p<8>;
	.reg .b32 	%r<49>;
	.reg .b32 	%f<3>;
	.reg .b64 	%fd<109>;

	ld.param.f64 	%fd10, [__internal_accurate_pow_param_0];
	{
	.reg .b32 %temp; 
	mov.b64 	{%temp, %r46}, %fd10;
	}
	{
	.reg .b32 %temp; 
	mov.b64 	{%r45, %temp}, %fd10;
	}
	shr.u32 	%r47, %r46, 20;
	setp.gt.u32 	%p1, %r46, 1048575;
	@%p1 bra 	$L__BB1_2;
	mul.f64 	%fd11, %fd10, 0d4350000000000000;
	{
	.reg .b32 %temp; 
	mov.b64 	{%temp, %r46}, %fd11;
	}
	{
	.reg .b32 %temp; 
	mov.b64 	{%r45, %temp}, %fd11;
	}
	shr.u32 	%r16, %r46, 20;
	add.s32 	%r47, %r16, -54;
$L__BB1_2:
	add.s32 	%r48, %r47, -1023;
	and.b32  	%r17, %r46, -2146435073;
	or.b32  	%r18, %r17, 1072693248;
	mov.b64 	%fd107, {%r45, %r18};
	setp.lt.u32 	%p2, %r18, 1073127583;
	@%p2 bra 	$L__BB1_4;
	{
	.reg .b32 %temp; 
	mov.b64 	{%r19, %temp}, %fd107;
	}
	{
	.reg .b32 %temp; 
	mov.b64 	{%temp, %r20}, %fd107;
	}
	add.s32 	%r21, %r20, -1048576;
	mov.b64 	%fd107, {%r19, %r21};
	add.s32 	%r48, %r47, -1022;
$L__BB1_4:
	add.f64 	%fd12, %fd107, 0dBFF0000000000000;
	add.f64 	%fd13, %fd107, 0d3FF0000000000000;
	rcp.approx.ftz.f64 	%fd14, %fd13;
	neg.f64 	%fd15, %fd13;
	fma.rn.f64 	%fd16, %fd15, %fd14, 0d3FF0000000000000;
	fma.rn.f64 	%fd17, %fd16, %fd16, %fd16;
	fma.rn.f64 	%fd18, %fd17, %fd14, %fd14;
	mul.f64 	%fd19, %fd12, %fd18;
	fma.rn.f64 	%fd20, %fd12, %fd18, %fd19;
	mul.f64 	%fd21, %fd20, %fd20;
	fma.rn.f64 	%fd22, %fd21, 0d3EB0F5FF7D2CAFE2, 0d3ED0F5D241AD3B5A;
	fma.rn.f64 	%fd23, %fd22, %fd21, 0d3EF3B20A75488A3F;
	fma.rn.f64 	%fd24, %fd23, %fd21, 0d3F1745CDE4FAECD5;
	fma.rn.f64 	%fd25, %fd24, %fd21, 0d3F3C71C7258A578B;
	fma.rn.f64 	%fd26, %fd25, %fd21, 0d3F6249249242B910;
	fma.rn.f64 	%fd27, %fd26, %fd21, 0d3F89999999999DFB;
	sub.f64 	%fd28, %fd12, %fd20;
	add.f64 	%fd29, %fd28, %fd28;
	neg.f64 	%fd30, %fd20;
	fma.rn.f64 	%fd31, %fd30, %fd12, %fd29;
	mul.f64 	%fd32, %fd18, %fd31;
	fma.rn.f64 	%fd33, %fd21, %fd27, 0d3FB5555555555555;
	mov.f64 	%fd34, 0d3FB5555555555555;
	sub.f64 	%fd35, %fd34, %fd33;
	fma.rn.f64 	%fd36, %fd21, %fd27, %fd35;
	add.f64 	%fd37, %fd36, 0dBC46A4CB00B9E7B0;
	add.f64 	%fd38, %fd33, %fd37;
	sub.f64 	%fd39, %fd33, %fd38;
	add.f64 	%fd40, %fd37, %fd39;
	mul.rn.f64 	%fd41, %fd20, %fd20;
	neg.f64 	%fd42, %fd41;
	fma.rn.f64 	%fd43, %fd20, %fd20, %fd42;
	{
	.reg .b32 %temp; 
	mov.b64 	{%r22, %temp}, %fd32;
	}
	{
	.reg .b32 %temp; 
	mov.b64 	{%temp, %r23}, %fd32;
	}
	add.s32 	%r24, %r23, 1048576;
	mov.b64 	%fd44, {%r22, %r24};
	fma.rn.f64 	%fd45, %fd20, %fd44, %fd43;
	mul.rn.f64 	%fd46, %fd41, %fd20;
	neg.f64 	%fd47, %fd46;
	fma.rn.f64 	%fd48, %fd41, %fd20, %fd47;
	fma.rn.f64 	%fd49, %fd41, %fd32, %fd48;
	fma.rn.f64 	%fd50, %fd45, %fd20, %fd49;
	mul.rn.f64 	%fd51, %fd38, %fd46;
	neg.f64 	%fd52, %fd51;
	fma.rn.f64 	%fd53, %fd38, %fd46, %fd52;
	fma.rn.f64 	%fd54, %fd38, %fd50, %fd53;
	fma.rn.f64 	%fd55, %fd40, %fd46, %fd54;
	add.f64 	%fd56, %fd51, %fd55;
	sub.f64 	%fd57, %fd51, %fd56;
	add.f64 	%fd58, %fd55, %fd57;
	add.f64 	%fd59, %fd20, %fd56;
	sub.f64 	%fd60, %fd20, %fd59;
	add.f64 	%fd61, %fd56, %fd60;
	add.f64 	%fd62, %fd58, %fd61;
	add.f64 	%fd63, %fd32, %fd62;
	add.f64 	%fd64, %fd59, %fd63;
	sub.f64 	%fd65, %fd59, %fd64;
	add.f64 	%fd66, %fd63, %fd65;
	xor.b32  	%r25, %r48, -2147483648;
	mov.b32 	%r26, 1127219200;
	mov.b64 	%fd67, {%r25, %r26};
	mov.b32 	%r27, -2147483648;
	mov.b64 	%fd68, {%r27, %r26};
	sub.f64 	%fd69, %fd67, %fd68;
	fma.rn.f64 	%fd70, %fd69, 0d3FE62E42FEFA39EF, %fd64;
	fma.rn.f64 	%fd71, %fd69, 0dBFE62E42FEFA39EF, %fd70;
	sub.f64 	%fd72, %fd71, %fd64;
	sub.f64 	%fd73, %fd66, %fd72;
	fma.rn.f64 	%fd74, %fd69, 0d3C7ABC9E3B39803F, %fd73;
	add.f64 	%fd75, %fd70, %fd74;
	sub.f64 	%fd76, %fd70, %fd75;
	add.f64 	%fd77, %fd74, %fd76;
	mov.f64 	%fd78, 0d4000000000000000;
	{
	.reg .b32 %temp; 
	mov.b64 	{%temp, %r28}, %fd78;
	}
	{
	.reg .b32 %temp; 
	mov.b64 	{%r29, %temp}, %fd78;
	}
	shl.b32 	%r30, %r28, 1;
	setp.gt.u32 	%p3, %r30, -33554433;
	and.b32  	%r31, %r28, -15728641;
	selp.b32 	%r32, %r31, %r28, %p3;
	mov.b64 	%fd79, {%r29, %r32};
	mul.rn.f64 	%fd80, %fd75, %fd79;
	neg.f64 	%fd81, %fd80;
	fma.rn.f64 	%fd82, %fd75, %fd79, %fd81;
	fma.rn.f64 	%fd83, %fd77, %fd79, %fd82;
	add.f64 	%fd4, %fd80, %fd83;
	sub.f64 	%fd84, %fd80, %fd4;
	add.f64 	%fd5, %fd83, %fd84;
	fma.rn.f64 	%fd85, %fd4, 0d3FF71547652B82FE, 0d4338000000000000;
	{
	.reg .b32 %temp; 
	mov.b64 	{%r13, %temp}, %fd85;
	}
	mov.f64 	%fd86, 0dC338000000000000;
	add.rn.f64 	%fd87, %fd85, %fd86;
	fma.rn.f64 	%fd88, %fd87, 0dBFE62E42FEFA39EF, %fd4;
	fma.rn.f64 	%fd89, %fd87, 0dBC7ABC9E3B39803F, %fd88;
	fma.rn.f64 	%fd90, %fd89, 0d3E5ADE1569CE2BDF, 0d3E928AF3FCA213EA;
	fma.rn.f64 	%fd91, %fd90, %fd89, 0d3EC71DEE62401315;
	fma.rn.f64 	%fd92, %fd91, %fd89, 0d3EFA01997C89EB71;
	fma.rn.f64 	%fd93, %fd92, %fd89, 0d3F2A01A014761F65;
	fma.rn.f64 	%fd94, %fd93, %fd89, 0d3F56C16C1852B7AF;
	fma.rn.f64 	%fd95, %fd94, %fd89, 0d3F81111111122322;
	fma.rn.f64 	%fd96, %fd95, %fd89, 0d3FA55555555502A1;
	fma.rn.f64 	%fd97, %fd96, %fd89, 0d3FC5555555555511;
	fma.rn.f64 	%fd98, %fd97, %fd89, 0d3FE000000000000B;
	fma.rn.f64 	%fd99, %fd98, %fd89, 0d3FF0000000000000;
	fma.rn.f64 	%fd100, %fd99, %fd89, 0d3FF0000000000000;
	{
	.reg .b32 %temp; 
	mov.b64 	{%r14, %temp}, %fd100;
	}
	{
	.reg .b32 %temp; 
	mov.b64 	{%temp, %r15}, %fd100;
	}
	shl.b32 	%r33, %r13, 20;
	add.s32 	%r34, %r33, %r15;
	mov.b64 	%fd108, {%r14, %r34};
	{
	.reg .b32 %temp; 
	mov.b64 	{%temp, %r35}, %fd4;
	}
	mov.b32 	%f2, %r35;
	abs.f32 	%f1, %f2;
	setp.lt.f32 	%p4, %f1, 0f4086232B;
	@%p4 bra 	$L__BB1_7;
	setp.lt.f64 	%p5, %fd4, 0d0000000000000000;
	add.f64 	%fd101, %fd4, 0d7FF0000000000000;
	selp.f64 	%fd108, 0d0000000000000000, %fd101, %p5;
	setp.geu.f32 	%p6, %f1, 0f40874800;
	@%p6 bra 	$L__BB1_7;
	shr.u32 	%r36, %r13, 31;
	add.s32 	%r37, %r13, %r36;
	shr.s32 	%r38, %r37, 1;
	shl.b32 	%r39, %r38, 20;
	add.s32 	%r40, %r15, %r39;
	mov.b64 	%fd102, {%r14, %r40};
	sub.s32 	%r41, %r13, %r38;
	shl.b32 	%r42, %r41, 20;
	add.s32 	%r43, %r42, 1072693248;
	mov.b32 	%r44, 0;
	mov.b64 	%fd103, {%r44, %r43};
	mul.f64 	%fd108, %fd103, %fd102;
$L__BB1_7:
	abs.f64 	%fd104, %fd108;
	setp.eq.f64 	%p7, %fd104, 0d7FF0000000000000;
	fma.rn.f64 	%fd105, %fd108, %fd5, %fd108;
	selp.f64 	%fd106, %fd108, %fd105, %p7;
	st.param.f64 	[func_retval0], %fd106;
	ret;

}


// ===== COMPILED SASS (sm_100) =====

	.target	sm_100

	.elftype	@"ET_EXEC"


//--------------------- .note.nv.tkinfo           --------------------------
	.section	.note.nv.tkinfo,"",@"SHT_NOTE"
	.sectionflags	@"SHF_NOTE_NV_TKINFO"
	.tkinfo
        /*0018*/ 	.word	0x00000002
        /*0030*/ 	.string	""
        /*0030*/ 	.string	"ptxas"
        /*0030*/ 	.string	"Cuda compilation tools, release 13.0, V13.0.88"
        /*0030*/ 	.string	"Build cuda_13.0.r13.0/compiler.36424714_0"
        /*0030*/ 	.string	"-arch sm_100 -m 64 "



//--------------------- .note.nv.cuinfo           --------------------------
	.section	.note.nv.cuinfo,"",@"SHT_NOTE"
	.sectionflags	@"SHF_NOTE_NV_CUINFO"
        /*0018*/ 	.short	0x0002
        /*001a*/ 	.short	0x0064
        /*001c*/ 	.short	0x0082
	.zero		2


//--------------------- .nv.info                  --------------------------
	.section	.nv.info,"",@"SHT_CUDA_INFO"
	.align	4


	//----- nvinfo : EIATTR_REGCOUNT
	.align		4
        /*0000*/ 	.byte	0x04, 0x2f
        /*0002*/ 	.short	(.L_1 - .L_0)
	.align		4
.L_0:
        /*0004*/ 	.word	index@(_Z11calcMinDistP5pointi)
        /*0008*/ 	.word	0x00000020


	//----- nvinfo : EIATTR_FRAME_SIZE
	.align		4
.L_1:
        /*000c*/ 	.byte	0x04, 0x11
        /*000e*/ 	.short	(.L_3 - .L_2)
	.align		4
.L_2:
        /*0010*/ 	.word	index@($_Z11calcMinDistP5pointi$__internal_accurate_pow)
        /*0014*/ 	.word	0x00000000


	//----- nvinfo : EIATTR_FRAME_SIZE
	.align		4
.L_3:
        /*0018*/ 	.byte	0x04, 0x11
        /*001a*/ 	.short	(.L_5 - .L_4)
	.align		4
.L_4:
        /*001c*/ 	.word	index@($__internal_0_$__cuda_sm20_dsqrt_rn_f64_mediumpath_v1)
        /*0020*/ 	.word	0x00000000


	//----- nvinfo : EIATTR_FRAME_SIZE
	.align		4
.L_5:
        /*0024*/ 	.byte	0x04, 0x11
        /*0026*/ 	.short	(.L_7 - .L_6)
	.align		4
.L_6:
        /*0028*/ 	.word	index@(_Z11calcMinDistP5pointi)
        /*002c*/ 	.word	0x00000000


	//----- nvinfo : EIATTR_MIN_STACK_SIZE
	.align		4
.L_7:
        /*0030*/ 	.byte	0x04, 0x12
        /*0032*/ 	.short	(.L_9 - .L_8)
	.align		4
.L_8:
        /*0034*/ 	.word	index@(_Z11calcMinDistP5pointi)
        /*0038*/ 	.word	0x00000000
.L_9:


//--------------------- .nv.compat                --------------------------
	.section	.nv.compat,"",@"SHT_CUDA_COMPAT_INFO"
	.align	4
        /*0000*/ 	.byte	0x02, 0x09, 0x00, 0x00, 0x02, 0x02, 0x01, 0x00, 0x02, 0x05, 0x05, 0x00, 0x03, 0x07, 0x01, 0x01
        /*0010*/ 	.byte	0x02, 0x03, 0x00, 0x00, 0x02, 0x06, 0x01, 0x00, 0x04, 0x0b, 0x08, 0x00, 0x01, 0x00, 0x00, 0x00
        /*0020*/ 	.byte	0x00, 0x00, 0x00, 0x00


//--------------------- .nv.info._Z11calcMinDistP5pointi --------------------------
	.section	.nv.info._Z11calcMinDistP5pointi,"",@"SHT_CUDA_INFO"
	.sectionflags	@""
	.align	4


	//----- nvinfo : EIATTR_CUDA_API_VERSION
	.align		4
        /*0000*/ 	.byte	0x04, 0x37
        /*0002*/ 	.short	(.L_11 - .L_10)
.L_10:
        /*0004*/ 	.word	0x00000082


	//----- nvinfo : EIATTR_KPARAM_INFO
	.align		4
.L_11:
        /*0008*/ 	.byte	0x04, 0x17
        /*000a*/ 	.short	(.L_13 - .L_12)
.L_12:
        /*000c*/ 	.word	0x00000000
        /*0010*/ 	.short	0x0001
        /*0012*/ 	.short	0x0008
        /*0014*/ 	.byte	0x00, 0xf0, 0x11, 0x00


	//----- nvinfo : EIATTR_KPARAM_INFO
	.align		4
.L_13:
        /*0018*/ 	.byte	0x04, 0x17
        /*001a*/ 	.short	(.L_15 - .L_14)
.L_14:
        /*001c*/ 	.word	0x00000000
        /*0020*/ 	.short	0x0000
        /*0022*/ 	.short	0x0000
        /*0024*/ 	.byte	0x00, 0xf5, 0x21, 0x00


	//----- nvinfo : EIATTR_SPARSE_MMA_MASK
	.align		4
.L_15:
        /*0028*/ 	.byte	0x03, 0x50
        /*002a*/ 	.short	0x0000


	//----- nvinfo : EIATTR_MAXREG_COUNT
	.align		4
        /*002c*/ 	.byte	0x03, 0x1b
        /*002e*/ 	.short	0x00ff


	//----- nvinfo : EIATTR_MERCURY_ISA_VERSION
	.align		4
        /*0030*/ 	.byte	0x03, 0x5f
        /*0032*/ 	.short	0x0101


	//----- nvinfo : EIATTR_VRC_CTA_INIT_COUNT
	.align		4
        /*0034*/ 	.byte	0x02, 0x4a
	.zero		1
	.zero		1


	//----- nvinfo : EIATTR_EXIT_INSTR_OFFSETS
	.align		4
        /*0038*/ 	.byte	0x04, 0x1c
        /*003a*/ 	.short	(.L_17 - .L_16)


	//   ....[0]....
.L_16:
        /*003c*/ 	.word	0x00000030


	//   ....[1]....
        /*0040*/ 	.word	0x00000880


	//   ....[2]....
        /*0044*/ 	.word	0x000008b0


	//   ....[3]....
        /*0048*/ 	.word	0x00000c20


	//   ....[4]....
        /*004c*/ 	.word	0x00000c40


	//----- nvinfo : EIATTR_CRS_STACK_SIZE
	.align		4
.L_17:
        /*0050*/ 	.byte	0x04, 0x1e
        /*0052*/ 	.short	(.L_19 - .L_18)
.L_18:
        /*0054*/ 	.word	0x00000000


	//----- nvinfo : EIATTR_CBANK_PARAM_SIZE
	.align		4
.L_19:
        /*0058*/ 	.byte	0x03, 0x19
        /*005a*/ 	.short	0x000c


	//----- nvinfo : EIATTR_PARAM_CBANK
	.align		4
        /*005c*/ 	.byte	0x04, 0x0a
        /*005e*/ 	.short	(.L_21 - .L_20)
	.align		4
.L_20:
        /*0060*/ 	.word	index@(.nv.constant0._Z11calcMinDistP5pointi)
        /*0064*/ 	.short	0x0380
        /*0066*/ 	.short	0x000c


	//----- nvinfo : EIATTR_SW_WAR
	.align		4
.L_21:
        /*0068*/ 	.byte	0x04, 0x36
        /*006a*/ 	.short	(.L_23 - .L_22)
.L_22:
        /*006c*/ 	.word	0x00000008
.L_23:


//--------------------- .nv.callgraph             --------------------------
	.section	.nv.callgraph,"",@"SHT_CUDA_CALLGRAPH"
	.align	4
	.sectionentsize	8
	.align		4
        /*0000*/ 	.word	0x00000000
	.align		4
        /*0004*/ 	.word	0xffffffff
	.align		4
        /*0008*/ 	.word	0x00000000
	.align		4
        /*000c*/ 	.word	0xfffffffe
	.align		4
        /*0010*/ 	.word	0x00000000
	.align		4
        /*0014*/ 	.word	0xfffffffd
	.align		4
        /*0018*/ 	.word	0x00000000
	.align		4
        /*001c*/ 	.word	0xfffffffc


//--------------------- .text._Z11calcMinDistP5pointi --------------------------
	.section	.text._Z11calcMinDistP5pointi,"ax",@progbits
	.align	128
        .global         _Z11calcMinDistP5pointi
        .type           _Z11calcMinDistP5pointi,@function
        .size           _Z11calcMinDistP5pointi,(.L_x_13 - _Z11calcMinDistP5pointi)
        .other          _Z11calcMinDistP5pointi,@"STO_CUDA_ENTRY STV_DEFAULT"
_Z11calcMinDistP5pointi:
.text._Z11calcMinDistP5pointi:
[----:B------:R-:W-:Y:S08]  /*0000*/  LDC R1, c[0x0][0x37c] ;  /* 0x0000df00ff017b82 */ /* 0x000ff00000000800 */
[----:B------:R-:W0:Y:S02]  /*0010*/  LDC R4, c[0x0][0x388] ;  /* 0x0000e200ff047b82 */ /* 0x000e240000000800 */
[----:B0-----:R-:W-:-:S13]  /*0020*/  ISETP.GE.AND P0, PT, R4, 0x1, PT ;  /* 0x000000010400780c */ /* 0x001fda0003f06270 */
[----:B------:R-:W-:Y:S05]  /*0030*/  @!P0 EXIT ;  /* 0x000000000000894d */ /* 0x000fea0003800000 */
[----:B------:R-:W0:Y:S01]  /*0040*/  S2R R3, SR_CTAID.X ;  /* 0x0000000000037919 */ /* 0x000e220000002500 */
[----:B------:R-:W0:Y:S01]  /*0050*/  LDC.64 R26, c[0x0][0x380] ;  /* 0x0000e000ff1a7b82 */ /* 0x000e220000000a00 */
[----:B------:R-:W-:Y:S01]  /*0060*/  ISETP.NE.AND P0, PT, R4, 0x1, PT ;  /* 0x000000010400780c */ /* 0x000fe20003f05270 */
[----:B------:R-:W1:Y:S01]  /*0070*/  LDCU.64 UR6, c[0x0][0x358] ;  /* 0x00006b00ff0677ac */ /* 0x000e620008000a00 */
[----:B------:R-:W-:Y:S02]  /*0080*/  IMAD.MOV.U32 R0, RZ, RZ, RZ ;  /* 0x000000ffff007224 */ /* 0x000fe400078e00ff */
[----:B0-----:R-:W-:-:S09]  /*0090*/  IMAD.WIDE.U32 R26, R3, 0x18, R26 ;  /* 0x00000018031a7825 */ /* 0x001fd200078e001a */
[----:B-1----:R-:W-:Y:S05]  /*00a0*/  @!P0 BRA `(.L_x_0) ;  /* 0x0000000400e88947 */ /* 0x002fea0003800000 */
[----:B------:R-:W2:Y:S01]  /*00b0*/  LDG.E R2, desc[UR6][R26.64+0x8] ;  /* 0x000008061a027981 */ /* 0x000ea2000c1e1900 */
[----:B------:R-:W0:Y:S01]  /*00c0*/  LDC R21, c[0x0][0x384] ;  /* 0x0000e100ff157b82 */ /* 0x000e220000000800 */
[----:B------:R-:W1:Y:S01]  /*00d0*/  LDCU UR4, c[0x0][0x380] ;  /* 0x00007000ff0477ac */ /* 0x000e620008000800 */
[----:B------:R-:W-:Y:S01]  /*00e0*/  LOP3.LUT R0, R4, 0x7ffffffe, RZ, 0xc0, !PT ;  /* 0x7ffffffe04007812 */ /* 0x000fe200078ec0ff */
[----:B-1----:R-:W-:Y:S01]  /*00f0*/  IMAD.U32 R20, RZ, RZ, UR4 ;  /* 0x00000004ff147e24 */ /* 0x002fe2000f8e00ff */
[----:B------:R-:W-:Y:S01]  /*0100*/  UMOV UR4, URZ ;  /* 0x000000ff00047c82 */ /* 0x000fe20008000000 */
[----:B0-2---:R-:W-:-:S07]  /*0110*/  IMAD.MOV R3, RZ, RZ, -R2 ;  /* 0x000000ffff037224 */ /* 0x005fce00078e0a02 */
.L_x_5:
[----:B------:R-:W-:-:S13]  /*0120*/  ISETP.NE.AND P0, PT, R3, RZ, PT ;  /* 0x000000ff0300720c */ /* 0x000fda0003f05270 */
[----:B01----:R-:W-:Y:S05]  /*0130*/  @!P0 BRA `(.L_x_1) ;  /* 0x0000000000d08947 */ /* 0x003fea0003800000 */
[----:B------:R-:W2:Y:S04]  /*0140*/  LDG.E.64 R22, desc[UR6][R20.64] ;  /* 0x0000000614167981 */ /* 0x000ea8000c1e1b00 */
[----:B------:R-:W2:Y:S02]  /*0150*/  LDG.E.64 R24, desc[UR6][R26.64] ;  /* 0x000000061a187981 */ /* 0x000ea4000c1e1b00 */
[----:B--2---:R-:W-:Y:S01]  /*0160*/  IMAD.IADD R28, R22, 0x1, -R24 ;  /* 0x00000001161c7824 */ /* 0x004fe200078e0a18 */
[----:B------:R-:W-:-:S03]  /*0170*/  MOV R22, 0x1b0 ;  /* 0x000001b000167802 */ /* 0x000fc60000000f00 */
[----:B------:R-:W0:Y:S02]  /*0180*/  I2F.F64 R4, R28 ;  /* 0x0000001c00047312 */ /* 0x000e240000201c00 */
[----:B0-----:R-:W-:-:S11]  /*0190*/  DADD R14, -RZ, |R4| ;  /* 0x00000000ff0e7229 */ /* 0x001fd60000000504 */
[----:B------:R-:W-:Y:S05]  /*01a0*/  CALL.REL.NOINC `($_Z11calcMinDistP5pointi$__internal_accurate_pow) ;  /* 0x0000000c00507944 */ /* 0x000fea0003c00000 */
[----:B------:R-:W-:Y:S01]  /*01b0*/  IMAD.IADD R23, R23, 0x1, -R25 ;  /* 0x0000000117177824 */ /* 0x000fe200078e0a19 */
[C---:B------:R-:W-:Y:S02]  /*01c0*/  ISETP.NE.AND P0, PT, R28.reuse, RZ, PT ;  /* 0x000000ff1c00720c */ /* 0x040fe40003f05270 */
[----:B------:R-:W-:Y:S01]  /*01d0*/  ISETP.NE.AND P1, PT, R28, 0x1, PT ;  /* 0x000000011c00780c */ /* 0x000fe20003f25270 */
[----:B------:R-:W0:Y:S01]  /*01e0*/  I2F.F64 R6, R23 ;  /* 0x0000001700067312 */ /* 0x000e220000201c00 */
[----:B------:R-:W-:Y:S02]  /*01f0*/  FSEL R4, R4, RZ, P0 ;  /* 0x000000ff04047208 */ /* 0x000fe40000000000 */
[----:B------:R-:W-:Y:S02]  /*0200*/  FSEL R8, R8, RZ, P0 ;  /* 0x000000ff08087208 */ /* 0x000fe40000000000 */
[----:B------:R-:W-:Y:S02]  /*0210*/  FSEL R28, R4, RZ, P1 ;  /* 0x000000ff041c7208 */ /* 0x000fe40000800000 */
[----:B------:R-:W-:-:S02]  /*0220*/  FSEL R29, R8, 1.875, P1 ;  /* 0x3ff00000081d7808 */ /* 0x000fc40000800000 */
[----:B------:R-:W-:Y:S01]  /*0230*/  MOV R22, 0x260 ;  /* 0x0000026000167802 */ /* 0x000fe20000000f00 */
[----:B0-----:R-:W-:-:S11]  /*0240*/  DADD R14, -RZ, |R6| ;  /* 0x00000000ff0e7229 */ /* 0x001fd60000000506 */
[----:B------:R-:W-:Y:S05]  /*0250*/  CALL.REL.NOINC `($_Z11calcMinDistP5pointi$__internal_accurate_pow) ;  /* 0x0000000c00247944 */ /* 0x000fea0003c00000 */
[C---:B------:R-:W-:Y:S01]  /*0260*/  ISETP.NE.AND P0, PT, R23.reuse, RZ, PT ;  /* 0x000000ff1700720c */ /* 0x040fe20003f05270 */
[----:B------:R-:W-:Y:S01]  /*0270*/  IMAD.MOV.U32 R9, RZ, RZ, 0x3fd80000 ;  /* 0x3fd80000ff097424 */ /* 0x000fe200078e00ff */
[----:B------:R-:W-:Y:S02]  /*0280*/  ISETP.NE.AND P1, PT, R23, 0x1, PT ;  /* 0x000000011700780c */ /* 0x000fe40003f25270 */
[----:B------:R-:W-:Y:S02]  /*0290*/  FSEL R4, R4, RZ, P0 ;  /* 0x000000ff04047208 */ /* 0x000fe40000000000 */
[----:B------:R-:W-:Y:S02]  /*02a0*/  FSEL R8, R8, RZ, P0 ;  /* 0x000000ff08087208 */ /* 0x000fe40000000000 */
[----:B------:R-:W-:Y:S02]  /*02b0*/  FSEL R4, R4, RZ, P1 ;  /* 0x000000ff04047208 */ /* 0x000fe40000800000 */
[----:B------:R-:W-:Y:S01]  /*02c0*/  FSEL R5, R8, 1.875, P1 ;  /* 0x3ff0000008057808 */ /* 0x000fe20000800000 */
[----:B------:R-:W-:-:S05]  /*02d0*/  IMAD.MOV.U32 R8, RZ, RZ, 0x0 ;  /* 0x00000000ff087424 */ /* 0x000fca00078e00ff */
[----:B------:R-:W-:-:S06]  /*02e0*/  DADD R28, R28, R4 ;  /* 0x000000001c1c7229 */ /* 0x000fcc0000000004 */
[----:B------:R-:W0:Y:S04]  /*02f0*/  MUFU.RSQ64H R5, R29 ;  /* 0x0000001d00057308 */ /* 0x000e280000001c00 */
[----:B------:R-:W-:-:S05]  /*0300*/  VIADD R4, R29, 0xfcb00000 ;  /* 0xfcb000001d047836 */ /* 0x000fca0000000000 */
[----:B------:R-:W-:Y:S01]  /*0310*/  ISETP.GE.U32.AND P0, PT, R4, 0x7ca00000, PT ;  /* 0x7ca000000400780c */ /* 0x000fe20003f06070 */
[----:B0-----:R-:W-:-:S08]  /*0320*/  DMUL R6, R4, R4 ;  /* 0x0000000404067228 */ /* 0x001fd00000000000 */
[----:B------:R-:W-:-:S08]  /*0330*/  DFMA R6, R28, -R6, 1 ;  /* 0x3ff000001c06742b */ /* 0x000fd00000000806 */
[----:B------:R-:W-:Y:S02]  /*0340*/  DFMA R8, R6, R8, 0.5 ;  /* 0x3fe000000608742b */ /* 0x000fe40000000008 */
[----:B------:R-:W-:-:S08]  /*0350*/  DMUL R6, R4, R6 ;  /* 0x0000000604067228 */ /* 0x000fd00000000000 */
[----:B------:R-:W-:-:S08]  /*0360*/  DFMA R14, R8, R6, R4 ;  /* 0x00000006080e722b */ /* 0x000fd00000000004 */
[----:B------:R-:W-:Y:S02]  /*0370*/  DMUL R6, R28, R14 ;  /* 0x0000000e1c067228 */ /* 0x000fe40000000000 */
[----:B------:R-:W-:Y:S02]  /*0380*/  VIADD R9, R15, 0xfff00000 ;  /* 0xfff000000f097836 */ /* 0x000fe40000000000 */
[----:B------:R-:W-:-:S04]  /*0390*/  IMAD.MOV.U32 R8, RZ, RZ, R14 ;  /* 0x000000ffff087224 */ /* 0x000fc800078e000e */
[----:B------:R-:W-:-:S08]  /*03a0*/  DFMA R12, R6, -R6, R28 ;  /* 0x80000006060c722b */ /* 0x000fd0000000001c */
[----:B------:R-:W-:Y:S01]  /*03b0*/  DFMA R10, R12, R8, R6 ;  /* 0x000000080c0a722b */ /* 0x000fe20000000006 */
[----:B------:R-:W-:Y:S10]  /*03c0*/  @!P0 BRA `(.L_x_2) ;  /* 0x0000000000208947 */ /* 0x000ff40003800000 */
[----:B------:R-:W-:Y:S02]  /*03d0*/  IMAD.MOV.U32 R10, RZ, RZ, R14 ;  /* 0x000000ffff0a7224 */ /* 0x000fe400078e000e */
[----:B------:R-:W-:Y:S01]  /*03e0*/  IMAD.MOV.U32 R14, RZ, RZ, R4 ;  /* 0x000000ffff0e7224 */ /* 0x000fe200078e0004 */
[----:B------:R-:W-:Y:S01]  /*03f0*/  MOV R4, 0x450 ;  /* 0x0000045000047802 */ /* 0x000fe20000000f00 */
[----:B------:R-:W-:Y:S02]  /*0400*/  IMAD.MOV.U32 R8, RZ, RZ, R28 ;  /* 0x000000ffff087224 */ /* 0x000fe400078e001c */
[----:B------:R-:W-:Y:S02]  /*0410*/  IMAD.MOV.U32 R5, RZ, RZ, R29 ;  /* 0x000000ffff057224 */ /* 0x000fe400078e001d */
[----:B------:R-:W-:Y:S02]  /*0420*/  IMAD.MOV.U32 R11, RZ, RZ, R7 ;  /* 0x000000ffff0b7224 */ /* 0x000fe400078e0007 */
[----:B------:R-:W-:-:S07]  /*0430*/  IMAD.MOV.U32 R15, RZ, RZ, R9 ;  /* 0x000000ffff0f7224 */ /* 0x000fce00078e0009 */
[----:B------:R-:W-:Y:S05]  /*0440*/  CALL.REL.NOINC `($__internal_0_$__cuda_sm20_dsqrt_rn_f64_mediumpath_v1) ;  /* 0x0000000800007944 */ /* 0x000fea0003c00000 */
.L_x_2:
[----:B------:R-:W2:Y:S02]  /*0450*/  LDG.E.64 R4, desc[UR6][R26.64+0x10] ;  /* 0x000010061a047981 */ /* 0x000ea4000c1e1b00 */
[----:B--2---:R-:W-:-:S14]  /*0460*/  DSETP.GEU.AND P0, PT, R10, R4, PT ;  /* 0x000000040a00722a */ /* 0x004fdc0003f0e000 */
[----:B------:R0:W-:Y:S02]  /*0470*/  @!P0 STG.E.64 desc[UR6][R26.64+0x10], R10 ;  /* 0x0000100a1a008986 */ /* 0x0001e4000c101b06 */
.L_x_1:
[----:B------:R-:W-:-:S06]  /*0480*/  UIADD3 UR5, UPT, UPT, UR4, 0x1, URZ ;  /* 0x0000000104057890 */ /* 0x000fcc000fffe0ff */
[----:B------:R-:W-:-:S13]  /*0490*/  ISETP.NE.AND P0, PT, R2, UR5, PT ;  /* 0x0000000502007c0c */ /* 0x000fda000bf05270 */
[----:B------:R-:W-:Y:S05]  /*04a0*/  @!P0 BRA `(.L_x_3) ;  /* 0x0000000000d08947 */ /* 0x000fea0003800000 */
[----:B------:R-:W2:Y:S04]  /*04b0*/  LDG.E.64 R22, desc[UR6][R20.64+0x18] ;  /* 0x0000180614167981 */ /* 0x000ea8000c1e1b00 */
[----:B------:R-:W2:Y:S02]  /*04c0*/  LDG.E.64 R24, desc[UR6][R26.64] ;  /* 0x000000061a187981 */ /* 0x000ea4000c1e1b00 */
[----:B--2---:R-:W-:Y:S01]  /*04d0*/  IMAD.IADD R28, R22, 0x1, -R24 ;  /* 0x00000001161c7824 */ /* 0x004fe200078e0a18 */
[----:B------:R-:W-:-:S03]  /*04e0*/  MOV R22, 0x520 ;  /* 0x0000052000167802 */ /* 0x000fc60000000f00 */
[----:B------:R-:W1:Y:S02]  /*04f0*/  I2F.F64 R4, R28 ;  /* 0x0000001c00047312 */ /* 0x000e640000201c00 */
[----:B-1----:R-:W-:-:S11]  /*0500*/  DADD R14, -RZ, |R4| ;  /* 0x00000000ff0e7229 */ /* 0x002fd60000000504 */
[----:B0-----:R-:W-:Y:S05]  /*0510*/  CALL.REL.NOINC `($_Z11calcMinDistP5pointi$__internal_accurate_pow) ;  /* 0x0000000800747944 */ /* 0x001fea0003c00000 */
[----:B------:R-:W-:Y:S02]  /*0520*/  IADD3 R23, PT, PT, R23, -R25, RZ ;  /* 0x8000001917177210 */ /* 0x000fe40007ffe0ff */
[C---:B------:R-:W-:Y:S02]  /*0530*/  ISETP.NE.AND P0, PT, R28.reuse, RZ, PT ;  /* 0x000000ff1c00720c */ /* 0x040fe40003f05270 */
[----:B------:R-:W0:Y:S01]  /*0540*/  I2F.F64 R6, R23 ;  /* 0x0000001700067312 */ /* 0x000e220000201c00 */
[----:B------:R-:W-:Y:S02]  /*0550*/  ISETP.NE.AND P1, PT, R28, 0x1, PT ;  /* 0x000000011c00780c */ /* 0x000fe40003f25270 */
[----:B------:R-:W-:Y:S02]  /*0560*/  FSEL R4, R4, RZ, P0 ;  /* 0x000000ff04047208 */ /* 0x000fe40000000000 */
[----:B------:R-:W-:Y:S02]  /*0570*/  FSEL R8, R8, RZ, P0 ;  /* 0x000000ff08087208 */ /* 0x000fe40000000000 */
[----:B------:R-:W-:-:S02]  /*0580*/  FSEL R28, R4, RZ, P1 ;  /* 0x000000ff041c7208 */ /* 0x000fc40000800000 */
[----:B------:R-:W-:Y:S02]  /*0590*/  FSEL R29, R8, 1.875, P1 ;  /* 0x3ff00000081d7808 */ /* 0x000fe40000800000 */
        /* <DEDUP_REMOVED lines=34> */
.L_x_4:
[----:B------:R-:W2:Y:S02]  /*07c0*/  LDG.E.64 R4, desc[UR6][R26.64+0x10] ;  /* 0x000010061a047981 */ /* 0x000ea4000c1e1b00 */
[----:B--2---:R-:W-:-:S14]  /*07d0*/  DSETP.GEU.AND P0, PT, R10, R4, PT ;  /* 0x000000040a00722a */ /* 0x004fdc0003f0e000 */
[----:B------:R1:W-:Y:S02]  /*07e0*/  @!P0 STG.E.64 desc[UR6][R26.64+0x10], R10 ;  /* 0x0000100a1a008986 */ /* 0x0003e4000c101b06 */
.L_x_3:
[----:B------:R-:W-:Y:S01]  /*07f0*/  UIADD3 UR4, UPT, UPT, UR4, 0x2, URZ ;  /* 0x0000000204047890 */ /* 0x000fe2000fffe0ff */
[----:B------:R-:W-:Y:S01]  /*0800*/  IADD3 R20, P1, PT, R20, 0x30, RZ ;  /* 0x0000003014147810 */ /* 0x000fe20007f3e0ff */
[----:B------:R-:W-:-:S04]  /*0810*/  VIADD R3, R3, 0x2 ;  /* 0x0000000203037836 */ /* 0x000fc80000000000 */
[----:B------:R-:W-:Y:S01]  /*0820*/  ISETP.NE.AND P0, PT, R0, UR4, PT ;  /* 0x0000000400007c0c */ /* 0x000fe2000bf05270 */
[----:B------:R-:W-:-:S12]  /*0830*/  IMAD.X R21, RZ, RZ, R21, P1 ;  /* 0x000000ffff157224 */ /* 0x000fd800008e0615 */
[----:B------:R-:W-:Y:S05]  /*0840*/  @P0 BRA `(.L_x_5) ;  /* 0xfffffff800340947 */ /* 0x000fea000383ffff */
.L_x_0:
[----:B------:R-:W2:Y:S02]  /*0850*/  LDC R2, c[0x0][0x388] ;  /* 0x0000e200ff027b82 */ /* 0x000ea40000000800 */
[----:B--2---:R-:W-:-:S04]  /*0860*/  LOP3.LUT R2, R2, 0x1, RZ, 0xc0, !PT ;  /* 0x0000000102027812 */ /* 0x004fc800078ec0ff */
[----:B------:R-:W-:-:S13]  /*0870*/  ISETP.NE.U32.AND P0, PT, R2, 0x1, PT ;  /* 0x000000010200780c */ /* 0x000fda0003f05070 */
[----:B------:R-:W-:Y:S05]  /*0880*/  @P0 EXIT ;  /* 0x000000000000094d */ /* 0x000fea0003800000 */
[----:B------:R-:W2:Y:S02]  /*0890*/  LDG.E R3, desc[UR6][R26.64+0x8] ;  /* 0x000008061a037981 */ /* 0x000ea4000c1e1900 */
[----:B--2---:R-:W-:-:S13]  /*08a0*/  ISETP.NE.AND P0, PT, R0, R3, PT ;  /* 0x000000030000720c */ /* 0x004fda0003f05270 */
[----:B------:R-:W-:Y:S05]  /*08b0*/  @!P0 EXIT ;  /* 0x000000000000894d */ /* 0x000fea0003800000 */
[----:B------:R-:W2:Y:S01]  /*08c0*/  LDC.64 R20, c[0x0][0x380] ;  /* 0x0000e000ff147b82 */ /* 0x000ea20000000a00 */
[----:B------:R-:W3:Y:S01]  /*08d0*/  LDG.E.64 R2, desc[UR6][R26.64] ;  /* 0x000000061a027981 */ /* 0x000ee2000c1e1b00 */
[----:B--2---:R-:W-:-:S06]  /*08e0*/  IMAD.WIDE.U32 R20, R0, 0x18, R20 ;  /* 0x0000001800147825 */ /* 0x004fcc00078e0014 */
[----:B------:R-:W3:Y:S01]  /*08f0*/  LDG.E.64 R20, desc[UR6][R20.64] ;  /* 0x0000000614147981 */ /* 0x000ee2000c1e1b00 */
[----:B------:R-:W-:Y:S02]  /*0900*/  MOV R22, 0x950 ;  /* 0x0000095000167802 */ /* 0x000fe40000000f00 */
[----:B---3--:R-:W-:-:S04]  /*0910*/  IADD3 R2, PT, PT, R20, -R2, RZ ;  /* 0x8000000214027210 */ /* 0x008fc80007ffe0ff */
[----:B------:R-:W2:Y:S02]  /*0920*/  I2F.F64 R4, R2 ;  /* 0x0000000200047312 */ /* 0x000ea40000201c00 */
[----:B--2---:R-:W-:-:S11]  /*0930*/  DADD R14, -RZ, |R4| ;  /* 0x00000000ff0e7229 */ /* 0x004fd60000000504 */
[----:B01----:R-:W-:Y:S05]  /*0940*/  CALL.REL.NOINC `($_Z11calcMinDistP5pointi$__internal_accurate_pow) ;  /* 0x0000000400687944 */ /* 0x003fea0003c00000 */
        /* <DEDUP_REMOVED lines=34> */
[----:B------:R-:W-:Y:S01]  /*0b70*/  IMAD.MOV.U32 R8, RZ, RZ, R4 ;  /* 0x000000ffff087224 */ /* 0x000fe200078e0004 */
[----:B------:R-:W-:Y:S01]  /*0b80*/  MOV R4, 0xbe0 ;  /* 0x00000be000047802 */ /* 0x000fe20000000f00 */
[----:B------:R-:W-:Y:S02]  /*0b90*/  IMAD.MOV.U32 R6, RZ, RZ, R14 ;  /* 0x000000ffff067224 */ /* 0x000fe400078e000e */
[----:B------:R-:W-:Y:S02]  /*0ba0*/  IMAD.MOV.U32 R11, RZ, RZ, R15 ;  /* 0x000000ffff0b7224 */ /* 0x000fe400078e000f */
[----:B------:R-:W-:Y:S02]  /*0bb0*/  IMAD.MOV.U32 R14, RZ, RZ, R2 ;  /* 0x000000ffff0e7224 */ /* 0x000fe400078e0002 */
[----:B------:R-:W-:-:S07]  /*0bc0*/  IMAD.MOV.U32 R15, RZ, RZ, R7 ;  /* 0x000000ffff0f7224 */ /* 0x000fce00078e0007 */
[----:B------:R-:W-:Y:S05]  /*0bd0*/  CALL.REL.NOINC `($__internal_0_$__cuda_sm20_dsqrt_rn_f64_mediumpath_v1) ;  /* 0x00000000001c7944 */ /* 0x000fea0003c00000 */
[----:B------:R-:W-:Y:S02]  /*0be0*/  IMAD.MOV.U32 R8, RZ, RZ, R10 ;  /* 0x000000ffff087224 */ /* 0x000fe400078e000a */
[----:B------:R-:W-:-:S07]  /*0bf0*/  IMAD.MOV.U32 R9, RZ, RZ, R11 ;  /* 0x000000ffff097224 */ /* 0x000fce00078e000b */
.L_x_6:
[----:B------:R-:W2:Y:S02]  /*0c00*/  LDG.E.64 R2, desc[UR6][R26.64+0x10] ;  /* 0x000010061a027981 */ /* 0x000ea4000c1e1b00 */
[----:B--2---:R-:W-:-:S14]  /*0c10*/  DSETP.GEU.AND P0, PT, R8, R2, PT ;  /* 0x000000020800722a */ /* 0x004fdc0003f0e000 */
[----:B------:R-:W-:Y:S05]  /*0c20*/  @P0 EXIT ;  /* 0x000000000000094d */ /* 0x000fea0003800000 */
[----:B------:R-:W-:Y:S01]  /*0c30*/  STG.E.64 desc[UR6][R26.64+0x10], R8 ;  /* 0x000010081a007986 */ /* 0x000fe2000c101b06 */
[----:B------:R-:W-:Y:S05]  /*0c40*/  EXIT ;  /* 0x000000000000794d */ /* 0x000fea0003800000 */
        .weak           $__internal_0_$__cuda_sm20_dsqrt_rn_f64_mediumpath_v1
        .type           $__internal_0_$__cuda_sm20_dsqrt_rn_f64_mediumpath_v1,@function
        .size           $__internal_0_$__cuda_sm20_dsqrt_rn_f64_mediumpath_v1,($_Z11calcMinDistP5pointi$__internal_accurate_pow - $__internal_0_$__cuda_sm20_dsqrt_rn_f64_mediumpath_v1)
$__internal_0_$__cuda_sm20_dsqrt_rn_f64_mediumpath_v1:
[----:B------:R-:W-:Y:S01]  /*0c50*/  ISETP.GE.U32.AND P0, PT, R14, -0x3400000, PT ;  /* 0xfcc000000e00780c */ /* 0x000fe20003f06070 */
[----:B------:R-:W-:Y:S01]  /*0c60*/  IMAD.MOV.U32 R14, RZ, RZ, R10 ;  /* 0x000000ffff0e7224 */ /* 0x000fe200078e000a */
[----:B------:R-:W-:Y:S01]  /*0c70*/  MOV R9, R5 ;  /* 0x0000000500097202 */ /* 0x000fe20000000f00 */
[----:B------:R-:W-:-:S10]  /*0c80*/  IMAD.MOV.U32 R7, RZ, RZ, R11 ;  /* 0x000000ffff077224 */ /* 0x000fd400078e000b */
[----:B------:R-:W-:Y:S05]  /*0c90*/  @!P0 BRA `(.L_x_7) ;  /* 0x0000000000208947 */ /* 0x000fea0003800000 */
[----:B------:R-:W-:-:S10]  /*0ca0*/  DFMA.RM R6, R12, R14, R6 ;  /* 0x0000000e0c06722b */ /* 0x000fd40000004006 */
[----:B------:R-:W-:-:S05]  /*0cb0*/  IADD3 R10, P0, PT, R6, 0x1, RZ ;  /* 0x00000001060a7810 */ /* 0x000fca0007f1e0ff */
[----:B------:R-:W-:-:S06]  /*0cc0*/  IMAD.X R11, RZ, RZ, R7, P0 ;  /* 0x000000ffff0b7224 */ /* 0x000fcc00000e0607 */
[----:B------:R-:W-:-:S08]  /*0cd0*/  DFMA.RP R8, -R6, R10, R8 ;  /* 0x0000000a0608722b */ /* 0x000fd00000008108 */
[----:B------:R-:W-:-:S06]  /*0ce0*/  DSETP.GT.AND P0, PT, R8, RZ, PT ;  /* 0x000000ff0800722a */ /* 0x000fcc0003f04000 */
[----:B------:R-:W-:Y:S02]  /*0cf0*/  FSEL R6, R10, R6, P0 ;  /* 0x000000060a067208 */ /* 0x000fe40000000000 */
[----:B------:R-:W-:Y:S01]  /*0d00*/  FSEL R7, R11, R7, P0 ;  /* 0x000000070b077208 */ /* 0x000fe20000000000 */
[----:B------:R-:W-:Y:S06]  /*0d10*/  BRA `(.L_x_8) ;  /* 0x0000000000647947 */ /* 0x000fec0003800000 */
.L_x_7:
[----:B------:R-:W-:-:S14]  /*0d20*/  DSETP.NE.AND P0, PT, R8, RZ, PT ;  /* 0x000000ff0800722a */ /* 0x000fdc0003f05000 */
[----:B------:R-:W-:Y:S05]  /*0d30*/  @!P0 BRA `(.L_x_9) ;  /* 0x0000000000588947 */ /* 0x000fea0003800000 */
[----:B------:R-:W-:-:S13]  /*0d40*/  ISETP.GE.AND P0, PT, R9, RZ, PT ;  /* 0x000000ff0900720c */ /* 0x000fda0003f06270 */
[----:B------:R-:W-:Y:S02]  /*0d50*/  @!P0 IMAD.MOV.U32 R6, RZ, RZ, 0x0 ;  /* 0x00000000ff068424 */ /* 0x000fe400078e00ff */
[----:B------:R-:W-:Y:S01]  /*0d60*/  @!P0 IMAD.MOV.U32 R7, RZ, RZ, -0x80000 ;  /* 0xfff80000ff078424 */ /* 0x000fe200078e00ff */
[----:B------:R-:W-:Y:S06]  /*0d70*/  @!P0 BRA `(.L_x_8) ;  /* 0x00000000004c8947 */ /* 0x000fec0003800000 */
[----:B------:R-:W-:-:S13]  /*0d80*/  ISETP.GT.AND P0, PT, R9, 0x7fefffff, PT ;  /* 0x7fefffff0900780c */ /* 0x000fda0003f04270 */
[----:B------:R-:W-:Y:S05]  /*0d90*/  @P0 BRA `(.L_x_9) ;  /* 0x0000000000400947 */ /* 0x000fea0003800000 */
[----:B------:R-:W-:Y:S01]  /*0da0*/  DMUL R8, R8, 8.11296384146066816958e+31 ;  /* 0x4690000008087828 */ /* 0x000fe20000000000 */
[----:B------:R-:W-:Y:S02]  /*0db0*/  IMAD.MOV.U32 R6, RZ, RZ, RZ ;  /* 0x000000ffff067224 */ /* 0x000fe400078e00ff */
[----:B------:R-:W-:Y:S02]  /*0dc0*/  IMAD.MOV.U32 R12, RZ, RZ, 0x0 ;  /* 0x00000000ff0c7424 */ /* 0x000fe400078e00ff */
[----:B------:R-:W-:Y:S01]  /*0dd0*/  IMAD.MOV.U32 R13, RZ, RZ, 0x3fd80000 ;  /* 0x3fd80000ff0d7424 */ /* 0x000fe200078e00ff */
[----:B------:R-:W0:Y:S02]  /*0de0*/  MUFU.RSQ64H R7, R9 ;  /* 0x0000000900077308 */ /* 0x000e240000001c00 */
[----:B0-----:R-:W-:-:S08]  /*0df0*/  DMUL R10, R6, R6 ;  /* 0x00000006060a7228 */ /* 0x001fd00000000000 */
[----:B------:R-:W-:-:S08]  /*0e00*/  DFMA R10, R8, -R10, 1 ;  /* 0x3ff00000080a742b */ /* 0x000fd0000000080a */
[----:B------:R-:W-:Y:S02]  /*0e10*/  DFMA R12, R10, R12, 0.5 ;  /* 0x3fe000000a0c742b */ /* 0x000fe4000000000c */
[----:B------:R-:W-:-:S08]  /*0e20*/  DMUL R10, R6, R10 ;  /* 0x0000000a060a7228 */ /* 0x000fd00000000000 */
[----:B------:R-:W-:-:S08]  /*0e30*/  DFMA R10, R12, R10, R6 ;  /* 0x0000000a0c0a722b */ /* 0x000fd00000000006 */
[----:B------:R-:W-:Y:S02]  /*0e40*/  DMUL R6, R8, R10 ;  /* 0x0000000a08067228 */ /* 0x000fe40000000000 */
[----:B------:R-:W-:-:S06]  /*0e50*/  VIADD R11, R11, 0xfff00000 ;  /* 0xfff000000b0b7836 */ /* 0x000fcc0000000000 */
[----:B------:R-:W-:-:S08]  /*0e60*/  DFMA R12, R6, -R6, R8 ;  /* 0x80000006060c722b */ /* 0x000fd00000000008 */
[----:B------:R-:W-:-:S10]  /*0e70*/  DFMA R6, R10, R12, R6 ;  /* 0x0000000c0a06722b */ /* 0x000fd40000000006 */
[----:B------:R-:W-:Y:S01]  /*0e80*/  VIADD R7, R7, 0xfcb00000 ;  /* 0xfcb0000007077836 */ /* 0x000fe20000000000 */
[----:B------:R-:W-:Y:S06]  /*0e90*/  BRA `(.L_x_8) ;  /* 0x0000000000047947 */ /* 0x000fec0003800000 */
.L_x_9:
[----:B------:R-:W-:-:S11]  /*0ea0*/  DADD R6, R8, R8 ;  /* 0x0000000008067229 */ /* 0x000fd60000000008 */
.L_x_8:
[----:B------:R-:W-:Y:S02]  /*0eb0*/  IMAD.MOV.U32 R5, RZ, RZ, 0x0 ;  /* 0x00000000ff057424 */ /* 0x000fe400078e00ff */
[----:B------:R-:W-:Y:S02]  /*0ec0*/  IMAD.MOV.U32 R10, RZ, RZ, R6 ;  /* 0x000000ffff0a7224 */ /* 0x000fe400078e0006 */
[----:B------:R-:W-:Y:S01]  /*0ed0*/  IMAD.MOV.U32 R11, RZ, RZ, R7 ;  /* 0x000000ffff0b7224 */ /* 0x000fe200078e0007 */
[----:B------:R-:W-:Y:S06]  /*0ee0*/  RET.REL.NODEC R4 `(_Z11calcMinDistP5pointi) ;  /* 0xfffffff004447950 */ /* 0x000fec0003c3ffff */
        .type           $_Z11calcMinDistP5pointi$__internal_accurate_pow,@function
        .size           $_Z11calcMinDistP5pointi$__internal_accurate_pow,(.L_x_13 - $_Z11calcMinDistP5pointi$__internal_accurate_pow)
$_Z11calcMinDistP5pointi$__internal_accurate_pow:
[----:B------:R-:W-:Y:S01]  /*0ef0*/  ISETP.GT.U32.AND P0, PT, R15, 0xfffff, PT ;  /* 0x000fffff0f00780c */ /* 0x000fe20003f04070 */
[----:B------:R-:W-:Y:S01]  /*0f00*/  IMAD.MOV.U32 R8, RZ, RZ, 0x41ad3b5a ;  /* 0x41ad3b5aff087424 */ /* 0x000fe200078e00ff */
[----:B------:R-:W-:Y:S01]  /*0f10*/  MOV R4, R15 ;  /* 0x0000000f00047202 */ /* 0x000fe20000000f00 */
[----:B------:R-:W-:Y:S01]  /*0f20*/  IMAD.MOV.U32 R9, RZ, RZ, 0x3ed0f5d2 ;  /* 0x3ed0f5d2ff097424 */ /* 0x000fe200078e00ff */
[----:B------:R-:W-:Y:S01]  /*0f30*/  UMOV UR8, 0x7d2cafe2 ;  /* 0x7d2cafe200087882 */ /* 0x000fe20000000000 */
[----:B------:R-:W-:Y:S01]  /*0f40*/  UMOV UR9, 0x3eb0f5ff ;  /* 0x3eb0f5ff00097882 */ /* 0x000fe20000000000 */
[----:B------:R-:W-:Y:S01]  /*0f50*/  SHF.R.U32.HI R24, RZ, 0x14, R15 ;  /* 0x00000014ff187819 */ /* 0x000fe2000001160f */
[----:B------:R-:W-:Y:S01]  /*0f60*/  UMOV UR10, 0x3b39803f ;  /* 0x3b39803f000a7882 */ /* 0x000fe20000000000 */
[----:B------:R-:W-:-:S05]  /*0f70*/  UMOV UR11, 0x3c7abc9e ;  /* 0x3c7abc9e000b7882 */ /* 0x000fca0000000000 */
[----:B------:R-:W-:-:S10]  /*0f80*/  @!P0 DMUL R18, R14, 1.80143985094819840000e+16 ;  /* 0x435000000e128828 */ /* 0x000fd40000000000 */
[----:B------:R-:W-:Y:S01]  /*0f90*/  @!P0 IMAD.MOV.U32 R4, RZ, RZ, R19 ;  /* 0x000000ffff048224 */ /* 0x000fe200078e0013 */
[----:B------:R-:W-:Y:S01]  /*0fa0*/  @!P0 LEA.HI R24, R19, 0xffffffca, RZ, 0xc ;  /* 0xffffffca13188811 */ /* 0x000fe200078f60ff */
[----:B------:R-:W-:-:S03]  /*0fb0*/  @!P0 IMAD.MOV.U32 R14, RZ, RZ, R18 ;  /* 0x000000ffff0e8224 */ /* 0x000fc600078e0012 */
[----:B------:R-:W-:Y:S01]  /*0fc0*/  LOP3.LUT R5, R4, 0x800fffff, RZ, 0xc0, !PT ;  /* 0x800fffff04057812 */ /* 0x000fe200078ec0ff */
[----:B------:R-:W-:-:S03]  /*0fd0*/  IMAD.MOV.U32 R6, RZ, RZ, R14 ;  /* 0x000000ffff067224 */ /* 0x000fc600078e000e */
[----:B------:R-:W-:-:S04]  /*0fe0*/  LOP3.LUT R5, R5, 0x3ff00000, RZ, 0xfc, !PT ;  /* 0x3ff0000005057812 */ /* 0x000fc800078efcff */
[----:B------:R-:W-:Y:S01]  /*0ff0*/  ISETP.GE.U32.AND P1, PT, R5, 0x3ff6a09f, PT ;  /* 0x3ff6a09f0500780c */ /* 0x000fe20003f26070 */
[----:B------:R-:W-:-:S12]  /*1000*/  IMAD.MOV.U32 R7, RZ, RZ, R5 ;  /* 0x000000ffff077224 */ /* 0x000fd800078e0005 */
[----:B------:R-:W-:-:S04]  /*1010*/  @P1 VIADD R4, R7, 0xfff00000 ;  /* 0xfff0000007041836 */ /* 0x000fc80000000000 */
[----:B------:R-:W-:Y:S02]  /*1020*/  @P1 IMAD.MOV.U32 R7, RZ, RZ, R4 ;  /* 0x000000ffff071224 */ /* 0x000fe400078e0004 */
[----:B------:R-:W-:-:S04]  /*1030*/  IMAD.MOV.U32 R4, RZ, RZ, RZ ;  /* 0x000000ffff047224 */ /* 0x000fc800078e00ff */
[C---:B------:R-:W-:Y:S02]  /*1040*/  DADD R12, R6.reuse, 1 ;  /* 0x3ff00000060c7429 */ /* 0x040fe40000000000 */
[----:B------:R-:W-:-:S04]  /*1050*/  DADD R6, R6, -1 ;  /* 0xbff0000006067429 */ /* 0x000fc80000000000 */
[----:B------:R-:W0:Y:S02]  /*1060*/  MUFU.RCP64H R5, R13 ;  /* 0x0000000d00057308 */ /* 0x000e240000001800 */
[----:B0-----:R-:W-:-:S08]  /*1070*/  DFMA R10, -R12, R4, 1 ;  /* 0x3ff000000c0a742b */ /* 0x001fd00000000104 */
[----:B------:R-:W-:-:S08]  /*1080*/  DFMA R10, R10, R10, R10 ;  /* 0x0000000a0a0a722b */ /* 0x000fd0000000000a */
[----:B------:R-:W-:-:S08]  /*1090*/  DFMA R10, R4, R10, R4 ;  /* 0x0000000a040a722b */ /* 0x000fd00000000004 */
[----:B------:R-:W-:-:S08]  /*10a0*/  DMUL R4, R6, R10 ;  /* 0x0000000a06047228 */ /* 0x000fd00000000000 */
[----:B------:R-:W-:-:S08]  /*10b0*/  DFMA R4, R6, R10, R4 ;  /* 0x0000000a0604722b */ /* 0x000fd00000000004 */
[----:B------:R-:W-:-:S08]  /*10c0*/  DMUL R16, R4, R4 ;  /* 0x0000000404107228 */ /* 0x000fd00000000000 */
[----:B------:R-:W-:Y:S01]  /*10d0*/  DFMA R8, R16, UR8, R8 ;  /* 0x0000000810087c2b */ /* 0x000fe20008000008 */
[----:B------:R-:W-:Y:S01]  /*10e0*/  UMOV UR8, 0x75488a3f ;  /* 0x75488a3f00087882 */ /* 0x000fe20000000000 */
[----:B------:R-:W-:-:S06]  /*10f0*/  UMOV UR9, 0x3ef3b20a ;  /* 0x3ef3b20a00097882 */ /* 0x000fcc0000000000 */
[----:B------:R-:W-:Y:S01]  /*1100*/  DFMA R12, R16, R8, UR8 ;  /* 0x00000008100c7e2b */ /* 0x000fe20008000008 */
[----:B------:R-:W-:Y:S01]  /*1110*/  UMOV UR8, 0xe4faecd5 ;  /* 0xe4faecd500087882 */ /* 0x000fe20000000000 */
[----:B------:R-:W-:Y:S01]  /*1120*/  UMOV UR9, 0x3f1745cd ;  /* 0x3f1745cd00097882 */ /* 0x000fe20000000000 */
[----:B------:R-:W-:-:S05]  /*1130*/  DADD R8, R6, -R4 ;  /* 0x0000000006087229 */ /* 0x000fca0000000804 */
[----:B------:R-:W-:Y:S01]  /*1140*/  DFMA R12, R16, R12, UR8 ;  /* 0x00000008100c7e2b */ /* 0x000fe2000800000c */
[----:B------:R-:W-:Y:S01]  /*1150*/  UMOV UR8, 0x258a578b ;  /* 0x258a578b00087882 */ /* 0x000fe20000000000 */
[----:B------:R-:W-:Y:S01]  /*1160*/  UMOV UR9, 0x3f3c71c7 ;  /* 0x3f3c71c700097882 */ /* 0x000fe20000000000 */
[----:B------:R-:W-:-:S05]  /*1170*/  DADD R8, R8, R8 ;  /* 0x0000000008087229 */ /* 0x000fca0000000008 */
[----:B------:R-:W-:Y:S01]  /*1180*/  DFMA R12, R16, R12, UR8 ;  /* 0x00000008100c7e2b */ /* 0x000fe2000800000c */
[----:B------:R-:W-:Y:S01]  /*1190*/  UMOV UR8, 0x9242b910 ;  /* 0x9242b91000087882 */ /* 0x000fe20000000000 */
[----:B------:R-:W-:Y:S01]  /*11a0*/  UMOV UR9, 0x3f624924 ;  /* 0x3f62492400097882 */ /* 0x000fe20000000000 */
[----:B------:R-:W-:-:S05]  /*11b0*/  DFMA R8, R6, -R4, R8 ;  /* 0x800000040608722b */ /* 0x000fca0000000008 */
[----:B------:R-:W-:Y:S01]  /*11c0*/  DFMA R12, R16, R12, UR8 ;  /* 0x00000008100c7e2b */ /* 0x000fe2000800000c */
[----:B------:R-:W-:Y:S01]  /*11d0*/  UMOV UR8, 0x99999dfb ;  /* 0x99999dfb00087882 */ /* 0x000fe20000000000 */
[----:B------:R-:W-:Y:S01]  /*11e0*/  UMOV UR9, 0x3f899999 ;  /* 0x3f89999900097882 */ /* 0x000fe20000000000 */
[----:B------:R-:W-:-:S05]  /*11f0*/  DMUL R8, R10, R8 ;  /* 0x000000080a087228 */ /* 0x000fca0000000000 */
[----:B------:R-:W-:Y:S01]  /*1200*/  DFMA R12, R16, R12, UR8 ;  /* 0x00000008100c7e2b */ /* 0x000fe2000800000c */
[----:B------:R-:W-:Y:S01]  /*1210*/  UMOV UR8, 0x55555555 ;  /* 0x5555555500087882 */ /* 0x000fe20000000000 */
[----:B------:R-:W-:-:S03]  /*1220*/  UMOV UR9, 0x3fb55555 ;  /* 0x3fb5555500097882 */ /* 0x000fc60000000000 */
[----:B------:R-:W-:Y:S02]  /*1230*/  VIADD R15, R9, 0x100000 ;  /* 0x00100000090f7836 */ /* 0x000fe40000000000 */
[----:B------:R-:W-:Y:S01]  /*1240*/  IMAD.MOV.U32 R14, RZ, RZ, R8 ;  /* 0x000000ffff0e7224 */ /* 0x000fe200078e0008 */
[----:B------:R-:W-:-:S08]  /*1250*/  DFMA R6, R16, R12, UR8 ;  /* 0x0000000810067e2b */ /* 0x000fd0000800000c */
[----:B------:R-:W-:Y:S01]  /*1260*/  DADD R10, -R6, UR8 ;  /* 0x00000008060a7e29 */ /* 0x000fe20008000100 */
[----:B------:R-:W-:Y:S01]  /*1270*/  UMOV UR8, 0xb9e7b0 ;  /* 0x00b9e7b000087882 */ /* 0x000fe20000000000 */
[----:B------:R-:W-:-:S06]  /*1280*/  UMOV UR9, 0x3c46a4cb ;  /* 0x3c46a4cb00097882 */ /* 0x000fcc0000000000 */
[----:B------:R-:W-:Y:S02]  /*1290*/  DFMA R10, R16, R12, R10 ;  /* 0x0000000c100a722b */ /* 0x000fe4000000000a */
[----:B------:R-:W-:-:S06]  /*12a0*/  DMUL R12, R4, R4 ;  /* 0x00000004040c7228 */ /* 0x000fcc0000000000 */
[----:B------:R-:W-:Y:S01]  /*12b0*/  DADD R10, R10, -UR8 ;  /* 0x800000080a0a7e29 */ /* 0x000fe20008000000 */
[----:B------:R-:W-:Y:S01]  /*12c0*/  UMOV UR8, 0x80000000 ;  /* 0x8000000000087882 */ /* 0x000fe20000000000 */
[----:B------:R-:W-:Y:S01]  /*12d0*/  DFMA R16, R4, R4, -R12 ;  /* 0x000000040410722b */ /* 0x000fe2000000080c */
[----:B------:R-:W-:-:S07]  /*12e0*/  UMOV UR9, 0x43300000 ;  /* 0x4330000000097882 */ /* 0x000fce0000000000 */
[C---:B------:R-:W-:Y:S02]  /*12f0*/  DFMA R14, R4.reuse, R14, R16 ;  /* 0x0000000e040e722b */ /* 0x040fe40000000010 */
[----:B------:R-:W-:-:S08]  /*1300*/  DMUL R16, R4, R12 ;  /* 0x0000000c04107228 */ /* 0x000fd00000000000 */
[----:B------:R-:W-:-:S08]  /*1310*/  DFMA R18, R4, R12, -R16 ;  /* 0x0000000c0412722b */ /* 0x000fd00000000810 */
[----:B------:R-:W-:Y:S02]  /*1320*/  DFMA R18, R8, R12, R18 ;  /* 0x0000000c0812722b */ /* 0x000fe40000000012 */
[----:B------:R-:W-:-:S06]  /*1330*/  DADD R12, R6, R10 ;  /* 0x00000000060c7229 */ /* 0x000fcc000000000a */
[----:B------:R-:W-:Y:S02]  /*1340*/  DFMA R14, R4, R14, R18 ;  /* 0x0000000e040e722b */ /* 0x000fe40000000012 */
[----:B------:R-:W-:-:S08]  /*1350*/  DADD R18, R6, -R12 ;  /* 0x0000000006127229 */ /* 0x000fd0000000080c */
[----:B------:R-:W-:Y:S02]  /*1360*/  DADD R18, R10, R18 ;  /* 0x000000000a127229 */ /* 0x000fe40000000012 */
[----:B------:R-:W-:-:S08]  /*1370*/  DMUL R10, R12, R16 ;  /* 0x000000100c0a7228 */ /* 0x000fd00000000000 */
[----:B------:R-:W-:-:S08]  /*1380*/  DFMA R6, R12, R16, -R10 ;  /* 0x000000100c06722b */ /* 0x000fd0000000080a */
[----:B------:R-:W-:-:S08]  /*1390*/  DFMA R6, R12, R14, R6 ;  /* 0x0000000e0c06722b */ /* 0x000fd00000000006 */
[----:B------:R-:W-:-:S08]  /*13a0*/  DFMA R18, R18, R16, R6 ;  /* 0x000000101212722b */ /* 0x000fd00000000006 */
[----:B------:R-:W-:-:S08]  /*13b0*/  DADD R12, R10, R18 ;  /* 0x000000000a0c7229 */ /* 0x000fd00000000012 */
[--C-:B------:R-:W-:Y:S02]  /*13c0*/  DADD R6, R4, R12.reuse ;  /* 0x0000000004067229 */ /* 0x100fe4000000000c */
[----:B------:R-:W-:-:S06]  /*13d0*/  DADD R10, R10, -R12 ;  /* 0x000000000a0a7229 */ /* 0x000fcc000000080c */
[----:B------:R-:W-:Y:S02]  /*13e0*/  DADD R4, R4, -R6 ;  /* 0x0000000004047229 */ /* 0x000fe40000000806 */
[----:B------:R-:W-:-:S06]  /*13f0*/  DADD R10, R18, R10 ;  /* 0x00000000120a7229 */ /* 0x000fcc000000000a */
[----:B------:R-:W-:-:S08]  /*1400*/  DADD R4, R12, R4 ;  /* 0x000000000c047229 */ /* 0x000fd00000000004 */
[----:B------:R-:W-:Y:S01]  /*1410*/  DADD R10, R10, R4 ;  /* 0x000000000a0a7229 */ /* 0x000fe20000000004 */
[C---:B------:R-:W-:Y:S02]  /*1420*/  VIADD R4, R24.reuse, 0xfffffc01 ;  /* 0xfffffc0118047836 */ /* 0x040fe40000000000 */
[----:B------:R-:W-:Y:S02]  /*1430*/  HFMA2 R5, -RZ, RZ, 3.59375, 0 ;  /* 0x43300000ff057431 */ /* 0x000fe400000001ff */
[----:B------:R-:W-:-:S03]  /*1440*/  @P1 VIADD R4, R24, 0xfffffc02 ;  /* 0xfffffc0218041836 */ /* 0x000fc60000000000 */
[----:B------:R-:W-:Y:S02]  /*1450*/  DADD R8, R8, R10 ;  /* 0x0000000008087229 */ /* 0x000fe4000000000a */
[----:B------:R-:W-:-:S06]  /*1460*/  LOP3.LUT R4, R4, 0x80000000, RZ, 0x3c, !PT ;  /* 0x8000000004047812 */ /* 0x000fcc00078e3cff */
[----:B------:R-:W-:Y:S01]  /*1470*/  DADD R10, R4, -UR8 ;  /* 0x80000008040a7e29 */ /* 0x000fe20008000000 */
[----:B------:R-:W-:Y:S01]  /*1480*/  UMOV UR8, 0xfefa39ef ;  /* 0xfefa39ef00087882 */ /* 0x000fe20000000000 */
[----:B------:R-:W-:Y:S01]  /*1490*/  DADD R12, R6, R8 ;  /* 0x00000000060c7229 */ /* 0x000fe20000000008 */
[----:B------:R-:W-:-:S07]  /*14a0*/  UMOV UR9, 0x3fe62e42 ;  /* 0x3fe62e4200097882 */ /* 0x000fce0000000000 */
[--C-:B------:R-:W-:Y:S02]  /*14b0*/  DFMA R4, R10, UR8, R12.reuse ;  /* 0x000000080a047c2b */ /* 0x100fe4000800000c */
[----:B------:R-:W-:-:S06]  /*14c0*/  DADD R14, R6, -R12 ;  /* 0x00000000060e7229 */ /* 0x000fcc000000080c */
[----:B------:R-:W-:Y:S02]  /*14d0*/  DFMA R6, R10, -UR8, R4 ;  /* 0x800000080a067c2b */ /* 0x000fe40008000004 */
[----:B------:R-:W-:-:S06]  /*14e0*/  DADD R14, R8, R14 ;  /* 0x00000000080e7229 */ /* 0x000fcc000000000e */
[----:B------:R-:W-:-:S08]  /*14f0*/  DADD R6, -R12, R6 ;  /* 0x000000000c067229 */ /* 0x000fd00000000106 */
[----:B------:R-:W-:-:S08]  /*1500*/  DADD R6, R14, -R6 ;  /* 0x000000000e067229 */ /* 0x000fd00000000806 */
[----:B------:R-:W-:-:S08]  /*1510*/  DFMA R10, R10, UR10, R6 ;  /* 0x0000000a0a0a7c2b */ /* 0x000fd00008000006 */
[----:B------:R-:W-:-:S08]  /*1520*/  DADD R6, R4, R10 ;  /* 0x0000000004067229 */ /* 0x000fd0000000000a */
[----:B------:R-:W-:Y:S02]  /*1530*/  DADD R4, R4, -R6 ;  /* 0x0000000004047229 */ /* 0x000fe40000000806 */
[----:B------:R-:W-:-:S06]  /*1540*/  DMUL R12, R6, 2 ;  /* 0x40000000060c7828 */ /* 0x000fcc0000000000 */
[----:B------:R-:W-:Y:S02]  /*1550*/  DADD R4, R10, R4 ;  /* 0x000000000a047229 */ /* 0x000fe40000000004 */
[----:B------:R-:W-:Y:S01]  /*1560*/  DFMA R8, R6, 2, -R12 ;  /* 0x400000000608782b */ /* 0x000fe2000000080c */
[----:B------:R-:W-:Y:S02]  /*1570*/  IMAD.MOV.U32 R10, RZ, RZ, 0x652b82fe ;  /* 0x652b82feff0a7424 */ /* 0x000fe400078e00ff */
[----:B------:R-:W-:-:S05]  /*1580*/  IMAD.MOV.U32 R11, RZ, RZ, 0x3ff71547 ;  /* 0x3ff71547ff0b7424 */ /* 0x000fca00078e00ff */
[----:B------:R-:W-:-:S08]  /*1590*/  DFMA R8, R4, 2, R8 ;  /* 0x400000000408782b */ /* 0x000fd00000000008 */
[----:B------:R-:W-:-:S08]  /*15a0*/  DADD R4, R12, R8 ;  /* 0x000000000c047229 */ /* 0x000fd00000000008 */
[----:B------:R-:W-:Y:S02]  /*15b0*/  DFMA R10, R4, R10, 6.75539944105574400000e+15 ;  /* 0x43380000040a742b */ /* 0x000fe4000000000a */
[----:B------:R-:W-:Y:S01]  /*15c0*/  FSETP.GEU.AND P0, PT, |R5|, 4.1917929649353027344, PT ;  /* 0x4086232b0500780b */ /* 0x000fe20003f0e200 */
[----:B------:R-:W-:-:S05]  /*15d0*/  DADD R12, R12, -R4 ;  /* 0x000000000c0c7229 */ /* 0x000fca0000000804 */
[----:B------:R-:W-:-:S03]  /*15e0*/  DADD R6, R10, -6.75539944105574400000e+15 ;  /* 0xc33800000a067429 */ /* 0x000fc60000000000 */
[----:B------:R-:W-:-:S05]  /*15f0*/  DADD R8, R8, R12 ;  /* 0x0000000008087229 */ /* 0x000fca000000000c */
[----:B------:R-:W-:Y:S01]  /*1600*/  DFMA R14, R6, -UR8, R4 ;  /* 0x80000008060e7c2b */ /* 0x000fe20008000004 */
[----:B------:R-:W-:Y:S01]  /*1610*/  UMOV UR8, 0x3b39803f ;  /* 0x3b39803f00087882 */ /* 0x000fe20000000000 */
[----:B------:R-:W-:-:S06]  /*1620*/  UMOV UR9, 0x3c7abc9e ;  /* 0x3c7abc9e00097882 */ /* 0x000fcc0000000000 */
[----:B------:R-:W-:Y:S01]  /*1630*/  DFMA R14, R6, -UR8, R14 ;  /* 0x80000008060e7c2b */ /* 0x000fe2000800000e */
[----:B------:R-:W-:Y:S01]  /*1640*/  UMOV UR8, 0x69ce2bdf ;  /* 0x69ce2bdf00087882 */ /* 0x000fe20000000000 */
[----:B------:R-:W-:Y:S01]  /*1650*/  IMAD.MOV.U32 R6, RZ, RZ, -0x35dec16 ;  /* 0xfca213eaff067424 */ /* 0x000fe200078e00ff */
[----:B------:R-:W-:Y:S01]  /*1660*/  UMOV UR9, 0x3e5ade15 ;  /* 0x3e5ade1500097882 */ /* 0x000fe20000000000 */
[----:B------:R-:W-:-:S06]  /*1670*/  IMAD.MOV.U32 R7, RZ, RZ, 0x3e928af3 ;  /* 0x3e928af3ff077424 */ /* 0x000fcc00078e00ff */
[----:B------:R-:W-:Y:S01]  /*1680*/  DFMA R6, R14, UR8, R6 ;  /* 0x000000080e067c2b */ /* 0x000fe20008000006 */
[----:B------:R-:W-:Y:S01]  /*1690*/  UMOV UR8, 0x62401315 ;  /* 0x6240131500087882 */ /* 0x000fe20000000000 */
[----:B------:R-:W-:-:S06]  /*16a0*/  UMOV UR9, 0x3ec71dee ;  /* 0x3ec71dee00097882 */ /* 0x000fcc0000000000 */
[----:B------:R-:W-:Y:S01]  /*16b0*/  DFMA R6, R14, R6, UR8 ;  /* 0x000000080e067e2b */ /* 0x000fe20008000006 */
        /* <DEDUP_REMOVED lines=20> */
[----:B------:R-:W-:-:S08]  /*1800*/  DFMA R6, R14, R6, UR8 ;  /* 0x000000080e067e2b */ /* 0x000fd00008000006 */
[----:B------:R-:W-:-:S08]  /*1810*/  DFMA R6, R14, R6, 1 ;  /* 0x3ff000000e06742b */ /* 0x000fd00000000006 */
[----:B------:R-:W-:-:S10]  /*1820*/  DFMA R6, R14, R6, 1 ;  /* 0x3ff000000e06742b */ /* 0x000fd40000000006 */
[----:B------:R-:W-:Y:S02]  /*1830*/  IMAD R13, R10, 0x100000, R7 ;  /* 0x001000000a0d7824 */ /* 0x000fe400078e0207 */
[----:B------:R-:W-:Y:S01]  /*1840*/  IMAD.MOV.U32 R12, RZ, RZ, R6 ;  /* 0x000000ffff0c7224 */ /* 0x000fe200078e0006 */
[----:B------:R-:W-:Y:S06]  /*1850*/  @!P0 BRA `(.L_x_10) ;  /* 0x0000000000348947 */ /* 0x000fec0003800000 */
[----:B------:R-:W-:Y:S01]  /*1860*/  FSETP.GEU.AND P1, PT, |R5|, 4.2275390625, PT ;  /* 0x408748000500780b */ /* 0x000fe20003f2e200 */
[C---:B------:R-:W-:Y:S02]  /*1870*/  DADD R12, R4.reuse, +INF ;  /* 0x7ff00000040c7429 */ /* 0x040fe40000000000 */
[----:B------:R-:W-:-:S08]  /*1880*/  DSETP.GEU.AND P0, PT, R4, RZ, PT ;  /* 0x000000ff0400722a */ /* 0x000fd00003f0e000 */
[----:B------:R-:W-:Y:S02]  /*1890*/  FSEL R12, R12, RZ, P0 ;  /* 0x000000ff0c0c7208 */ /* 0x000fe40000000000 */
[----:B------:R-:W-:Y:S01]  /*18a0*/  FSEL R13, R13, RZ, P0 ;  /* 0x000000ff0d0d7208 */ /* 0x000fe20000000000 */
[----:B------:R-:W-:Y:S06]  /*18b0*/  @P1 BRA `(.L_x_10) ;  /* 0x00000000001c1947 */ /* 0x000fec0003800000 */
[----:B------:R-:W-:Y:S01]  /*18c0*/  LEA.HI R4, R10, R10, RZ, 0x1 ;  /* 0x0000000a0a047211 */ /* 0x000fe200078f08ff */
[----:B------:R-:W-:-:S03]  /*18d0*/  IMAD.MOV.U32 R12, RZ, RZ, RZ ;  /* 0x000000ffff0c7224 */ /* 0x000fc600078e00ff */
[----:B------:R-:W-:-:S05]  /*18e0*/  SHF.R.S32.HI R4, RZ, 0x1, R4 ;  /* 0x00000001ff047819 */ /* 0x000fca0000011404 */
[----:B------:R-:W-:Y:S02]  /*18f0*/  IMAD.IADD R5, R10, 0x1, -R4 ;  /* 0x000000010a057824 */ /* 0x000fe400078e0a04 */
[----:B------:R-:W-:-:S03]  /*1900*/  IMAD R7, R4, 0x100000, R7 ;  /* 0x0010000004077824 */ /* 0x000fc600078e0207 */
[----:B------:R-:W-:-:S06]  /*1910*/  LEA R13, R5, 0x3ff00000, 0x14 ;  /* 0x3ff00000050d7811 */ /* 0x000fcc00078ea0ff */
[----:B------:R-:W-:-:S11]  /*1920*/  DMUL R12, R6, R12 ;  /* 0x0000000c060c7228 */ /* 0x000fd60000000000 */
.L_x_10:
[----:B------:R-:W-:Y:S01]  /*1930*/  DFMA R8, R8, R12, R12 ;  /* 0x0000000c0808722b */ /* 0x000fe2000000000c */
[----:B------:R-:W-:Y:S01]  /*1940*/  IMAD.MOV.U32 R6, RZ, RZ, R22 ;  /* 0x000000ffff067224 */ /* 0x000fe200078e0016 */
[----:B------:R-:W-:Y:S01]  /*1950*/  DSETP.NEU.AND P0, PT, |R12|, +INF , PT ;  /* 0x7ff000000c00742a */ /* 0x000fe20003f0d200 */
[----:B------:R-:W-:-:S07]  /*1960*/  IMAD.MOV.U32 R7, RZ, RZ, 0x0 ;  /* 0x00000000ff077424 */ /* 0x000fce00078e00ff */
[----:B------:R-:W-:Y:S02]  /*1970*/  FSEL R4, R12, R8, !P0 ;  /* 0x000000080c047208 */ /* 0x000fe40004000000 */
[----:B------:R-:W-:Y:S01]  /*1980*/  FSEL R8, R13, R9, !P0 ;  /* 0x000000090d087208 */ /* 0x000fe20004000000 */
[----:B------:R-:W-:Y:S06]  /*1990*/  RET.REL.NODEC R6 `(_Z11calcMinDistP5pointi) ;  /* 0xffffffe406987950 */ /* 0x000fec0003c3ffff */
.L_x_11:
[----:B------:R-:W-:-:S00]  /*19a0*/  BRA `(.L_x_11) ;  /* 0xfffffffc00fc7947 */ /* 0x000fc0000383ffff */
[----:B------:R-:W-:-:S00]  /*19b0*/  NOP ;  /* 0x0000000000007918 */ /* 0x000fc00000000000 */
        /* <DEDUP_REMOVED lines=12> */
.L_x_13:


//--------------------- .nv.shared.reserved.0     --------------------------
	.section	.nv.shared.reserved.0,"aw",@nobits
	.weak		__nv_reservedSMEM_offset_0_alias
	.size		__nv_reservedSMEM_offset_0_alias, 0, 64
	.other		__nv_reservedSMEM_offset_0_alias,@"STO_CUDA_RESERVED_SHARED STV_DEFAULT"
__nv_reservedSMEM_offset_0_alias:
	.zero		0
	.zero		64


//--------------------- .nv.constant0._Z11calcMinDistP5pointi --------------------------
	.section	.nv.constant0._Z11calcMinDistP5pointi,"a",@progbits
	.sectionflags	@""
	.align	4
.nv.constant0._Z11calcMinDistP5pointi:
	.zero		908


//--------------------- SYMBOLS --------------------------

	.type		.nv.reservedSmem.offset0,@object
	.size		.nv.reservedSmem.offset0,0x4
